//
// Generated by NVIDIA NVVM Compiler
//
// Compiler Build ID: CL-36424714
// Cuda compilation tools, release 13.0, V13.0.88
// Based on NVVM 20.0.0
//

.version 9.0
.target sm_100
.address_size 64

	// .globl	_Z14distanceKerneliP8Particlefi
.global .align 4 .b8 precalc_xorwow_matrix[102400];
.global .align 4 .b8 precalc_xorwow_offset_matrix[102400];
.global .align 4 .b8 mrg32k3aM1[2304];
.global .align 4 .b8 mrg32k3aM2[2304];
.global .align 4 .b8 mrg32k3aM1SubSeq[2016];
.global .align 4 .b8 mrg32k3aM2SubSeq[2016];
.global .align 4 .b8 mrg32k3aM1Seq[2304];
.global .align 4 .b8 mrg32k3aM2Seq[2304];
.const .align 8 .b8 __cr_lgamma_table[72];

.visible .entry _Z14distanceKerneliP8Particlefi(
	.param .u32 _Z14distanceKerneliP8Particlefi_param_0,
	.param .u64 .ptr .align 1 _Z14distanceKerneliP8Particlefi_param_1,
	.param .f32 _Z14distanceKerneliP8Particlefi_param_2,
	.param .u32 _Z14distanceKerneliP8Particlefi_param_3
)
{
	.reg .pred 	%p<2>;
	.reg .b32 	%r<8>;
	.reg .b32 	%f<18>;
	.reg .b64 	%rd<5>;
	.reg .b64 	%fd<13>;

	ld.param.u32 	%r2, [_Z14distanceKerneliP8Particlefi_param_0];
	ld.param.u64 	%rd1, [_Z14distanceKerneliP8Particlefi_param_1];
	ld.param.f32 	%f1, [_Z14distanceKerneliP8Particlefi_param_2];
	ld.param.u32 	%r3, [_Z14distanceKerneliP8Particlefi_param_3];
	mov.u32 	%r4, %ctaid.x;
	mov.u32 	%r5, %ntid.x;
	mov.u32 	%r6, %tid.x;
	mad.lo.s32 	%r7, %r4, %r5, %r6;
	add.s32 	%r1, %r7, %r3;
	setp.ge.s32 	%p1, %r1, %r2;
	@%p1 bra 	$L__BB0_2;
	cvta.to.global.u64 	%rd2, %rd1;
	mul.wide.s32 	%rd3, %r1, 24;
	add.s64 	%rd4, %rd2, %rd3;
	ld.global.f32 	%f2, [%rd4+12];
	cvt.f64.f32 	%fd1, %f2;
	mul.f64 	%fd2, %fd1, 0d400E7AE147AE147B;
	mov.f32 	%f3, 0f3F800000;
	sub.f32 	%f4, %f3, %f2;
	cvt.f64.f32 	%fd3, %f4;
	mul.f64 	%fd4, %fd2, %fd3;
	cvt.rn.f32.f64 	%f5, %fd4;
	st.global.f32 	[%rd4+12], %f5;
	ld.global.f32 	%f6, [%rd4+16];
	cvt.f64.f32 	%fd5, %f6;
	mul.f64 	%fd6, %fd5, 0d400E7AE147AE147B;
	sub.f32 	%f7, %f3, %f6;
	cvt.f64.f32 	%fd7, %f7;
	mul.f64 	%fd8, %fd6, %fd7;
	cvt.rn.f32.f64 	%f8, %fd8;
	st.global.f32 	[%rd4+16], %f8;
	ld.global.f32 	%f9, [%rd4+20];
	cvt.f64.f32 	%fd9, %f9;
	mul.f64 	%fd10, %fd9, 0d400E7AE147AE147B;
	sub.f32 	%f10, %f3, %f9;
	cvt.f64.f32 	%fd11, %f10;
	mul.f64 	%fd12, %fd10, %fd11;
	cvt.rn.f32.f64 	%f11, %fd12;
	st.global.f32 	[%rd4+20], %f11;
	ld.global.f32 	%f12, [%rd4];
	fma.rn.f32 	%f13, %f1, %f5, %f12;
	st.global.f32 	[%rd4], %f13;
	ld.global.f32 	%f14, [%rd4+4];
	fma.rn.f32 	%f15, %f1, %f8, %f14;
	st.global.f32 	[%rd4+4], %f15;
	ld.global.f32 	%f16, [%rd4+8];
	fma.rn.f32 	%f17, %f1, %f11, %f16;
	st.global.f32 	[%rd4+8], %f17;
$L__BB0_2:
	ret;

}


// ===== COMPILED SASS (sm_100) =====

	.target	sm_100

	.elftype	@"ET_EXEC"


//--------------------- .note.nv.tkinfo           --------------------------
	.section	.note.nv.tkinfo,"",@"SHT_NOTE"
	.sectionflags	@"SHF_NOTE_NV_TKINFO"
	.tkinfo
        /*0018*/ 	.word	0x00000002
        /*0030*/ 	.string	""
        /*0030*/ 	.string	"ptxas"
        /*0030*/ 	.string	"Cuda compilation tools, release 13.0, V13.0.88"
        /*0030*/ 	.string	"Build cuda_13.0.r13.0/compiler.36424714_0"
        /*0030*/ 	.string	"-arch sm_100 -m 64 "



//--------------------- .note.nv.cuinfo           --------------------------
	.section	.note.nv.cuinfo,"",@"SHT_NOTE"
	.sectionflags	@"SHF_NOTE_NV_CUINFO"
        /*0018*/ 	.short	0x0002
        /*001a*/ 	.short	0x0064
        /*001c*/ 	.short	0x0082
	.zero		2


//--------------------- .nv.info                  --------------------------
	.section	.nv.info,"",@"SHT_CUDA_INFO"
	.align	4


	//----- nvinfo : EIATTR_REGCOUNT
	.align		4
        /*0000*/ 	.byte	0x04, 0x2f
        /*0002*/ 	.short	(.L_10 - .L_9)
	.align		4
.L_9:
        /*0004*/ 	.word	index@(_Z14distanceKerneliP8Particlefi)
        /*0008*/ 	.word	0x0000001a


	//----- nvinfo : EIATTR_FRAME_SIZE
	.align		4
.L_10:
        /*000c*/ 	.byte	0x04, 0x11
        /*000e*/ 	.short	(.L_12 - .L_11)
	.align		4
.L_11:
        /*0010*/ 	.word	index@(_Z14distanceKerneliP8Particlefi)
        /*0014*/ 	.word	0x00000000


	//----- nvinfo : EIATTR_MIN_STACK_SIZE
	.align		4
.L_12:
        /*0018*/ 	.byte	0x04, 0x12
        /*001a*/ 	.short	(.L_14 - .L_13)
	.align		4
.L_13:
        /*001c*/ 	.word	index@(_Z14distanceKerneliP8Particlefi)
        /*0020*/ 	.word	0x00000000
.L_14:


//--------------------- .nv.compat                --------------------------
	.section	.nv.compat,"",@"SHT_CUDA_COMPAT_INFO"
	.align	4
        /*0000*/ 	.byte	0x02, 0x09, 0x00, 0x00, 0x02, 0x02, 0x01, 0x00, 0x02, 0x05, 0x05, 0x00, 0x03, 0x07, 0x01, 0x01
        /*0010*/ 	.byte	0x02, 0x03, 0x00, 0x00, 0x02, 0x06, 0x01, 0x00, 0x04, 0x0b, 0x08, 0x00, 0x01, 0x00, 0x00, 0x00
        /*0020*/ 	.byte	0x00, 0x00, 0x00, 0x00


//--------------------- .nv.info._Z14distanceKerneliP8Particlefi --------------------------
	.section	.nv.info._Z14distanceKerneliP8Particlefi,"",@"SHT_CUDA_INFO"
	.sectionflags	@""
	.align	4


	//----- nvinfo : EIATTR_CUDA_API_VERSION
	.align		4
        /*0000*/ 	.byte	0x04, 0x37
        /*0002*/ 	.short	(.L_16 - .L_15)
.L_15:
        /*0004*/ 	.word	0x00000082


	//----- nvinfo : EIATTR_KPARAM_INFO
	.align		4
.L_16:
        /*0008*/ 	.byte	0x04, 0x17
        /*000a*/ 	.short	(.L_18 - .L_17)
.L_17:
        /*000c*/ 	.word	0x00000000
        /*0010*/ 	.short	0x0003
        /*0012*/ 	.short	0x0014
        /*0014*/ 	.byte	0x00, 0xf0, 0x11, 0x00


	//----- nvinfo : EIATTR_KPARAM_INFO
	.align		4
.L_18:
        /*0018*/ 	.byte	0x04, 0x17
        /*001a*/ 	.short	(.L_20 - .L_19)
.L_19:
        /*001c*/ 	.word	0x00000000
        /*0020*/ 	.short	0x0002
        /*0022*/ 	.short	0x0010
        /*0024*/ 	.byte	0x00, 0xf0, 0x11, 0x00


	//----- nvinfo : EIATTR_KPARAM_INFO
	.align		4
.L_20:
        /*0028*/ 	.byte	0x04, 0x17
        /*002a*/ 	.short	(.L_22 - .L_21)
.L_21:
        /*002c*/ 	.word	0x00000000
        /*0030*/ 	.short	0x0001
        /*0032*/ 	.short	0x0008
        /*0034*/ 	.byte	0x00, 0xf5, 0x21, 0x00


	//----- nvinfo : EIATTR_KPARAM_INFO
	.align		4
.L_22:
        /*0038*/ 	.byte	0x04, 0x17
        /*003a*/ 	.short	(.L_24 - .L_23)
.L_23:
        /*003c*/ 	.word	0x00000000
        /*0040*/ 	.short	0x0000
        /*0042*/ 	.short	0x0000
        /*0044*/ 	.byte	0x00, 0xf0, 0x11, 0x00


	//----- nvinfo : EIATTR_SPARSE_MMA_MASK
	.align		4
.L_24:
        /*0048*/ 	.byte	0x03, 0x50
        /*004a*/ 	.short	0x0000


	//----- nvinfo : EIATTR_MAXREG_COUNT
	.align		4
        /*004c*/ 	.byte	0x03, 0x1b
        /*004e*/ 	.short	0x00ff


	//----- nvinfo : EIATTR_MERCURY_ISA_VERSION
	.align		4
        /*0050*/ 	.byte	0x03, 0x5f
        /*0052*/ 	.short	0x0101


	//----- nvinfo : EIATTR_VRC_CTA_INIT_COUNT
	.align		4
        /*0054*/ 	.byte	0x02, 0x4a
	.zero		1
	.zero		1


	//----- nvinfo : EIATTR_EXIT_INSTR_OFFSETS
	.align		4
        /*0058*/ 	.byte	0x04, 0x1c
        /*005a*/ 	.short	(.L_26 - .L_25)


	//   ....[0]....
.L_25:
        /*005c*/ 	.word	0x00000090


	//   ....[1]....
        /*0060*/ 	.word	0x00000310


	//----- nvinfo : EIATTR_CBANK_PARAM_SIZE
	.align		4
.L_26:
        /*0064*/ 	.byte	0x03, 0x19
        /*0066*/ 	.short	0x0018


	//----- nvinfo : EIATTR_PARAM_CBANK
	.align		4
        /*0068*/ 	.byte	0x04, 0x0a
        /*006a*/ 	.short	(.L_28 - .L_27)
	.align		4
.L_27:
        /*006c*/ 	.word	index@(.nv.constant0._Z14distanceKerneliP8Particlefi)
        /*0070*/ 	.short	0x0380
        /*0072*/ 	.short	0x0018


	//----- nvinfo : EIATTR_SW_WAR
	.align		4
.L_28:
        /*0074*/ 	.byte	0x04, 0x36
        /*0076*/ 	.short	(.L_30 - .L_29)
.L_29:
        /*0078*/ 	.word	0x00000008
.L_30:


//--------------------- .nv.callgraph             --------------------------
	.section	.nv.callgraph,"",@"SHT_CUDA_CALLGRAPH"
	.align	4
	.sectionentsize	8
	.align		4
        /*0000*/ 	.word	0x00000000
	.align		4
        /*0004*/ 	.word	0xffffffff
	.align		4
        /*0008*/ 	.word	0x00000000
	.align		4
        /*000c*/ 	.word	0xfffffffe
	.align		4
        /*0010*/ 	.word	0x00000000
	.align		4
        /*0014*/ 	.word	0xfffffffd
	.align		4
        /*0018*/ 	.word	0x00000000
	.align		4
        /*001c*/ 	.word	0xfffffffc


//--------------------- .nv.constant4             --------------------------
	.section	.nv.constant4,"a",@progbits
	.align	8
	.align		8
.nv.constant4:
        /*0000*/ 	.dword	precalc_xorwow_matrix
	.align		8
        /*0008*/ 	.dword	precalc_xorwow_offset_matrix
	.align		8
        /*0010*/ 	.dword	mrg32k3aM1
	.align		8
        /*0018*/ 	.dword	mrg32k3aM2
	.align		8
        /*0020*/ 	.dword	mrg32k3aM1SubSeq
	.align		8
        /*0028*/ 	.dword	mrg32k3aM2SubSeq
	.align		8
        /*0030*/ 	.dword	mrg32k3aM1Seq
	.align		8
        /*0038*/ 	.dword	mrg32k3aM2Seq


//--------------------- .nv.constant3             --------------------------
	.section	.nv.constant3,"a",@progbits
	.align	8
.nv.constant3:
	.type		__cr_lgamma_table,@object
	.size		__cr_lgamma_table,(.L_8 - __cr_lgamma_table)
__cr_lgamma_table:
        /*0000*/ 	.byte	0x00, 0x00, 0x00, 0x00, 0x00, 0x00, 0x00, 0x00, 0x00, 0x00, 0x00, 0x00, 0x00, 0x00, 0x00, 0x00
        /*0010*/ 	.byte	0xef, 0x39, 0xfa, 0xfe, 0x42, 0x2e, 0xe6, 0x3f, 0x02, 0x20, 0x2a, 0xfa, 0x0b, 0xab, 0xfc, 0x3f
        /*0020*/ 	.byte	0xf9, 0x2c, 0x92, 0x7c, 0xa7, 0x6c, 0x09, 0x40, 0xc9, 0x79, 0x44, 0x3c, 0x64, 0x26, 0x13, 0x40
        /*0030*/ 	.byte	0xca, 0x01, 0xcf, 0x3a, 0x27, 0x51, 0x1a, 0x40, 0x30, 0xcc, 0x2d, 0xf3, 0xe1, 0x0c, 0x21, 0x40
        /*0040*/ 	.byte	0x0d, 0xb7, 0xfc, 0x82, 0x8e, 0x35, 0x25, 0x40
.L_8:


//--------------------- .text._Z14distanceKerneliP8Particlefi --------------------------
	.section	.text._Z14distanceKerneliP8Particlefi,"ax",@progbits
	.align	128
        .global         _Z14distanceKerneliP8Particlefi
        .type           _Z14distanceKerneliP8Particlefi,@function
        .size           _Z14distanceKerneliP8Particlefi,(.L_x_1 - _Z14distanceKerneliP8Particlefi)
        .other          _Z14distanceKerneliP8Particlefi,@"STO_CUDA_ENTRY STV_DEFAULT"
_Z14distanceKerneliP8Particlefi:
.text._Z14distanceKerneliP8Particlefi:
[----:B------:R-:W-:Y:S01]  /*0000*/  LDC R1, c[0x0][0x37c] ;  /* 0x0000df00ff017b82 */ /* 0x000fe20000000800 */
[----:B------:R-:W0:Y:S07]  /*0010*/  S2R R3, SR_TID.X ;  /* 0x0000000000037919 */ /* 0x000e2e0000002100 */
[----:B------:R-:W0:Y:S01]  /*0020*/  S2UR UR4, SR_CTAID.X ;  /* 0x00000000000479c3 */ /* 0x000e220000002500 */
[----:B------:R-:W1:Y:S01]  /*0030*/  LDCU UR5, c[0x0][0x394] ;  /* 0x00007280ff0577ac */ /* 0x000e620008000800 */
[----:B------:R-:W2:Y:S06]  /*0040*/  LDCU UR6, c[0x0][0x380] ;  /* 0x00007000ff0677ac */ /* 0x000eac0008000800 */
[----:B------:R-:W0:Y:S02]  /*0050*/  LDC R0, c[0x0][0x360] ;  /* 0x0000d800ff007b82 */ /* 0x000e240000000800 */
[----:B0-----:R-:W-:-:S05]  /*0060*/  IMAD R0, R0, UR4, R3 ;  /* 0x0000000400007c24 */ /* 0x001fca000f8e0203 */
[----:B-1----:R-:W-:-:S04]  /*0070*/  IADD3 R5, PT, PT, R0, UR5, RZ ;  /* 0x0000000500057c10 */ /* 0x002fc8000fffe0ff */
[----:B--2---:R-:W-:-:S13]  /*0080*/  ISETP.GE.AND P0, PT, R5, UR6, PT ;  /* 0x0000000605007c0c */ /* 0x004fda000bf06270 */
[----:B------:R-:W-:Y:S05]  /*0090*/  @P0 EXIT ;  /* 0x000000000000094d */ /* 0x000fea0003800000 */
[----:B------:R-:W0:Y:S01]  /*00a0*/  LDC.64 R2, c[0x0][0x388] ;  /* 0x0000e200ff027b82 */ /* 0x000e220000000a00 */
[----:B------:R-:W1:Y:S01]  /*00b0*/  LDCU.64 UR4, c[0x0][0x358] ;  /* 0x00006b00ff0477ac */ /* 0x000e620008000a00 */
[----:B0-----:R-:W-:-:S05]  /*00c0*/  IMAD.WIDE R2, R5, 0x18, R2 ;  /* 0x0000001805027825 */ /* 0x001fca00078e0202 */
[----:B-1----:R-:W2:Y:S04]  /*00d0*/  LDG.E R20, desc[UR4][R2.64+0x10] ;  /* 0x0000100402147981 */ /* 0x002ea8000c1e1900 */
[----:B------:R-:W3:Y:S04]  /*00e0*/  LDG.E R18, desc[UR4][R2.64+0xc] ;  /* 0x00000c0402127981 */ /* 0x000ee8000c1e1900 */
[----:B------:R-:W4:Y:S04]  /*00f0*/  LDG.E R22, desc[UR4][R2.64+0x14] ;  /* 0x0000140402167981 */ /* 0x000f28000c1e1900 */
[----:B------:R-:W5:Y:S04]  /*0100*/  LDG.E R0, desc[UR4][R2.64] ;  /* 0x0000000402007981 */ /* 0x000f68000c1e1900 */
[----:B------:R-:W5:Y:S04]  /*0110*/  LDG.E R4, desc[UR4][R2.64+0x4] ;  /* 0x0000040402047981 */ /* 0x000f68000c1e1900 */
[----:B------:R-:W5:Y:S01]  /*0120*/  LDG.E R5, desc[UR4][R2.64+0x8] ;  /* 0x0000080402057981 */ /* 0x000f62000c1e1900 */
[----:B------:R-:W-:Y:S01]  /*0130*/  UMOV UR6, 0x47ae147b ;  /* 0x47ae147b00067882 */ /* 0x000fe20000000000 */
[----:B------:R-:W-:Y:S01]  /*0140*/  UMOV UR7, 0x400e7ae1 ;  /* 0x400e7ae100077882 */ /* 0x000fe20000000000 */
[----:B--2---:R-:W0:Y:S01]  /*0150*/  F2F.F64.F32 R8, R20 ;  /* 0x0000001400087310 */ /* 0x004e220000201800 */
[----:B------:R-:W-:Y:S01]  /*0160*/  FADD R21, -R20, 1 ;  /* 0x3f80000014157421 */ /* 0x000fe20000000100 */
[----:B---3--:R-:W-:-:S06]  /*0170*/  FADD R19, -R18, 1 ;  /* 0x3f80000012137421 */ /* 0x008fcc0000000100 */
[----:B------:R-:W1:Y:S01]  /*0180*/  F2F.F64.F32 R14, R18 ;  /* 0x00000012000e7310 */ /* 0x000e620000201800 */
[----:B----4-:R-:W-:-:S07]  /*0190*/  FADD R23, -R22, 1 ;  /* 0x3f80000016177421 */ /* 0x010fce0000000100 */
[----:B------:R-:W2:Y:S01]  /*01a0*/  F2F.F64.F32 R6, R22 ;  /* 0x0000001600067310 */ /* 0x000ea20000201800 */
[----:B0-----:R-:W-:-:S07]  /*01b0*/  DMUL R16, R8, UR6 ;  /* 0x0000000608107c28 */ /* 0x001fce0008000000 */
[----:B------:R-:W0:Y:S01]  /*01c0*/  F2F.F64.F32 R10, R19 ;  /* 0x00000013000a7310 */ /* 0x000e220000201800 */
[----:B-1----:R-:W-:-:S07]  /*01d0*/  DMUL R14, R14, UR6 ;  /* 0x000000060e0e7c28 */ /* 0x002fce0008000000 */
[----:B------:R-:W1:Y:S01]  /*01e0*/  F2F.F64.F32 R12, R21 ;  /* 0x00000015000c7310 */ /* 0x000e620000201800 */
[----:B--2---:R-:W-:Y:S01]  /*01f0*/  DMUL R6, R6, UR6 ;  /* 0x0000000606067c28 */ /* 0x004fe20008000000 */
[----:B------:R-:W5:Y:S06]  /*0200*/  LDCU UR6, c[0x0][0x390] ;  /* 0x00007200ff0677ac */ /* 0x000f6c0008000800 */
[----:B------:R-:W2:Y:S01]  /*0210*/  F2F.F64.F32 R8, R23 ;  /* 0x0000001700087310 */ /* 0x000ea20000201800 */
[----:B0-----:R-:W-:Y:S02]  /*0220*/  DMUL R10, R14, R10 ;  /* 0x0000000a0e0a7228 */ /* 0x001fe40000000000 */
[----:B-1----:R-:W-:-:S02]  /*0230*/  DMUL R12, R16, R12 ;  /* 0x0000000c100c7228 */ /* 0x002fc40000000000 */
[----:B--2---:R-:W-:-:S06]  /*0240*/  DMUL R6, R6, R8 ;  /* 0x0000000806067228 */ /* 0x004fcc0000000000 */
[----:B------:R-:W5:Y:S08]  /*0250*/  F2F.F32.F64 R11, R10 ;  /* 0x0000000a000b7310 */ /* 0x000f700000301000 */
[----:B------:R-:W0:Y:S08]  /*0260*/  F2F.F32.F64 R13, R12 ;  /* 0x0000000c000d7310 */ /* 0x000e300000301000 */
[----:B------:R-:W1:Y:S01]  /*0270*/  F2F.F32.F64 R6, R6 ;  /* 0x0000000600067310 */ /* 0x000e620000301000 */
[----:B-----5:R-:W-:Y:S01]  /*0280*/  FFMA R9, R11, UR6, R0 ;  /* 0x000000060b097c23 */ /* 0x020fe20008000000 */
[----:B------:R-:W-:Y:S01]  /*0290*/  STG.E desc[UR4][R2.64+0xc], R11 ;  /* 0x00000c0b02007986 */ /* 0x000fe2000c101904 */
[----:B0-----:R-:W-:-:S03]  /*02a0*/  FFMA R15, R13, UR6, R4 ;  /* 0x000000060d0f7c23 */ /* 0x001fc60008000004 */
[----:B------:R-:W-:Y:S01]  /*02b0*/  STG.E desc[UR4][R2.64], R9 ;  /* 0x0000000902007986 */ /* 0x000fe2000c101904 */
[----:B-1----:R-:W-:-:S03]  /*02c0*/  FFMA R5, R6, UR6, R5 ;  /* 0x0000000606057c23 */ /* 0x002fc60008000005 */
[----:B------:R-:W-:Y:S04]  /*02d0*/  STG.E desc[UR4][R2.64+0x10], R13 ;  /* 0x0000100d02007986 */ /* 0x000fe8000c101904 */
[----:B------:R-:W-:Y:S04]  /*02e0*/  STG.E desc[UR4][R2.64+0x4], R15 ;  /* 0x0000040f02007986 */ /* 0x000fe8000c101904 */
[----:B------:R-:W-:Y:S04]  /*02f0*/  STG.E desc[UR4][R2.64+0x14], R6 ;  /* 0x0000140602007986 */ /* 0x000fe8000c101904 */
[----:B------:R-:W-:Y:S01]  /*0300*/  STG.E desc[UR4][R2.64+0x8], R5 ;  /* 0x0000080502007986 */ /* 0x000fe2000c101904 */
[----:B------:R-:W-:Y:S05]  /*0310*/  EXIT ;  /* 0x000000000000794d */ /* 0x000fea0003800000 */
.L_x_0:
[----:B------:R-:W-:-:S00]  /*0320*/  BRA `(.L_x_0) ;  /* 0xfffffffc00fc7947 */ /* 0x000fc0000383ffff */
[----:B------:R-:W-:-:S00]  /*0330*/  NOP ;  /* 0x0000000000007918 */ /* 0x000fc00000000000 */
        /* <DEDUP_REMOVED lines=12> */
.L_x_1:


//--------------------- .nv.global.init           --------------------------
	.section	.nv.global.init,"aw",@progbits
	.align	4
.nv.global.init:
	.type		mrg32k3aM1SubSeq,@object
	.size		mrg32k3aM1SubSeq,(mrg32k3aM2SubSeq - mrg32k3aM1SubSeq)
mrg32k3aM1SubSeq:
        /*0000*/ 	.byte	0x0b, 0xcc, 0xee, 0x04, 0x73, 0x29, 0x8b, 0x6f, 0xf6, 0x53, 0x03, 0xf6, 0x23, 0xf6, 0xea, 0xda
        /* <DEDUP_REMOVED lines=125> */
	.type		mrg32k3aM2SubSeq,@object
	.size		mrg32k3aM2SubSeq,(mrg32k3aM1 - mrg32k3aM2SubSeq)
mrg32k3aM2SubSeq:
        /* <DEDUP_REMOVED lines=126> */
	.type		mrg32k3aM1,@object
	.size		mrg32k3aM1,(mrg32k3aM1Seq - mrg32k3aM1)
mrg32k3aM1:
        /* <DEDUP_REMOVED lines=144> */
	.type		mrg32k3aM1Seq,@object
	.size		mrg32k3aM1Seq,(mrg32k3aM2 - mrg32k3aM1Seq)
mrg32k3aM1Seq:
        /* <DEDUP_REMOVED lines=144> */
	.type		mrg32k3aM2,@object
	.size		mrg32k3aM2,(mrg32k3aM2Seq - mrg32k3aM2)
mrg32k3aM2:
        /* <DEDUP_REMOVED lines=144> */
	.type		mrg32k3aM2Seq,@object
	.size		mrg32k3aM2Seq,(precalc_xorwow_matrix - mrg32k3aM2Seq)
mrg32k3aM2Seq:
        /* <DEDUP_REMOVED lines=144> */
	.type		precalc_xorwow_matrix,@object
	.size		precalc_xorwow_matrix,(precalc_xorwow_offset_matrix - precalc_xorwow_matrix)
precalc_xorwow_matrix:
        /* <DEDUP_REMOVED lines=6400> */
	.type		precalc_xorwow_offset_matrix,@object
	.size		precalc_xorwow_offset_matrix,(.L_1 - precalc_xorwow_offset_matrix)
precalc_xorwow_offset_matrix:
        /* <DEDUP_REMOVED lines=6400> */
.L_1:


//--------------------- .nv.shared.reserved.0     --------------------------
	.section	.nv.shared.reserved.0,"aw",@nobits
	.weak		__nv_reservedSMEM_offset_0_alias
	.size		__nv_reservedSMEM_offset_0_alias, 0, 64
	.other		__nv_reservedSMEM_offset_0_alias,@"STO_CUDA_RESERVED_SHARED STV_DEFAULT"
__nv_reservedSMEM_offset_0_alias:
	.zero		0
	.zero		64


//--------------------- .nv.constant0._Z14distanceKerneliP8Particlefi --------------------------
	.section	.nv.constant0._Z14distanceKerneliP8Particlefi,"a",@progbits
	.sectionflags	@""
	.align	4
.nv.constant0._Z14distanceKerneliP8Particlefi:
	.zero		920


//--------------------- SYMBOLS --------------------------

	.type		.nv.reservedSmem.offset0,@object
	.size		.nv.reservedSmem.offset0,0x4
